//
// Generated by NVIDIA NVVM Compiler
//
// Compiler Build ID: CL-36424714
// Cuda compilation tools, release 13.0, V13.0.88
// Based on NVVM 20.0.0
//

.version 9.0
.target sm_100
.address_size 64

	// .globl	_Z3addPKfS0_Pfi

.visible .entry _Z3addPKfS0_Pfi(
	.param .u64 .ptr .align 1 _Z3addPKfS0_Pfi_param_0,
	.param .u64 .ptr .align 1 _Z3addPKfS0_Pfi_param_1,
	.param .u64 .ptr .align 1 _Z3addPKfS0_Pfi_param_2,
	.param .u32 _Z3addPKfS0_Pfi_param_3
)
{
	.reg .pred 	%p<2>;
	.reg .b32 	%r<12>;
	.reg .b32 	%f<4>;
	.reg .b64 	%rd<11>;

	ld.param.u64 	%rd1, [_Z3addPKfS0_Pfi_param_0];
	ld.param.u64 	%rd2, [_Z3addPKfS0_Pfi_param_1];
	ld.param.u64 	%rd3, [_Z3addPKfS0_Pfi_param_2];
	ld.param.u32 	%r3, [_Z3addPKfS0_Pfi_param_3];
	mov.u32 	%r4, %tid.y;
	mov.u32 	%r5, %ctaid.y;
	mov.u32 	%r6, %ntid.y;
	mad.lo.s32 	%r1, %r5, %r6, %r4;
	mov.u32 	%r7, %tid.x;
	mov.u32 	%r8, %ctaid.x;
	mov.u32 	%r9, %ntid.x;
	mad.lo.s32 	%r2, %r8, %r9, %r7;
	max.s32 	%r10, %r1, %r2;
	setp.ge.s32 	%p1, %r10, %r3;
	@%p1 bra 	$L__BB0_2;
	cvta.to.global.u64 	%rd4, %rd1;
	cvta.to.global.u64 	%rd5, %rd2;
	cvta.to.global.u64 	%rd6, %rd3;
	mad.lo.s32 	%r11, %r3, %r1, %r2;
	mul.wide.s32 	%rd7, %r11, 4;
	add.s64 	%rd8, %rd4, %rd7;
	ld.global.f32 	%f1, [%rd8];
	add.s64 	%rd9, %rd5, %rd7;
	ld.global.f32 	%f2, [%rd9];
	add.f32 	%f3, %f1, %f2;
	add.s64 	%rd10, %rd6, %rd7;
	st.global.f32 	[%rd10], %f3;
$L__BB0_2:
	ret;

}


// ===== COMPILED SASS (sm_100) =====

	.target	sm_100

	.elftype	@"ET_EXEC"


//--------------------- .note.nv.tkinfo           --------------------------
	.section	.note.nv.tkinfo,"",@"SHT_NOTE"
	.sectionflags	@"SHF_NOTE_NV_TKINFO"
	.tkinfo
        /*0018*/ 	.word	0x00000002
        /*0030*/ 	.string	""
        /*0030*/ 	.string	"ptxas"
        /*0030*/ 	.string	"Cuda compilation tools, release 13.0, V13.0.88"
        /*0030*/ 	.string	"Build cuda_13.0.r13.0/compiler.36424714_0"
        /*0030*/ 	.string	"-arch sm_100 -m 64 "



//--------------------- .note.nv.cuinfo           --------------------------
	.section	.note.nv.cuinfo,"",@"SHT_NOTE"
	.sectionflags	@"SHF_NOTE_NV_CUINFO"
        /*0018*/ 	.short	0x0002
        /*001a*/ 	.short	0x0064
        /*001c*/ 	.short	0x0082
	.zero		2


//--------------------- .nv.info                  --------------------------
	.section	.nv.info,"",@"SHT_CUDA_INFO"
	.align	4


	//----- nvinfo : EIATTR_REGCOUNT
	.align		4
        /*0000*/ 	.byte	0x04, 0x2f
        /*0002*/ 	.short	(.L_1 - .L_0)
	.align		4
.L_0:
        /*0004*/ 	.word	index@(_Z3addPKfS0_Pfi)
        /*0008*/ 	.word	0x0000000c


	//----- nvinfo : EIATTR_FRAME_SIZE
	.align		4
.L_1:
        /*000c*/ 	.byte	0x04, 0x11
        /*000e*/ 	.short	(.L_3 - .L_2)
	.align		4
.L_2:
        /*0010*/ 	.word	index@(_Z3addPKfS0_Pfi)
        /*0014*/ 	.word	0x00000000


	//----- nvinfo : EIATTR_MIN_STACK_SIZE
	.align		4
.L_3:
        /*0018*/ 	.byte	0x04, 0x12
        /*001a*/ 	.short	(.L_5 - .L_4)
	.align		4
.L_4:
        /*001c*/ 	.word	index@(_Z3addPKfS0_Pfi)
        /*0020*/ 	.word	0x00000000
.L_5:


//--------------------- .nv.compat                --------------------------
	.section	.nv.compat,"",@"SHT_CUDA_COMPAT_INFO"
	.align	4
        /*0000*/ 	.byte	0x02, 0x09, 0x00, 0x00, 0x02, 0x02, 0x01, 0x00, 0x02, 0x05, 0x05, 0x00, 0x03, 0x07, 0x01, 0x01
        /*0010*/ 	.byte	0x02, 0x03, 0x00, 0x00, 0x02, 0x06, 0x01, 0x00, 0x04, 0x0b, 0x08, 0x00, 0x09, 0x00, 0x00, 0x00
        /*0020*/ 	.byte	0x00, 0x00, 0x00, 0x00


//--------------------- .nv.info._Z3addPKfS0_Pfi  --------------------------
	.section	.nv.info._Z3addPKfS0_Pfi,"",@"SHT_CUDA_INFO"
	.sectionflags	@""
	.align	4


	//----- nvinfo : EIATTR_CUDA_API_VERSION
	.align		4
        /*0000*/ 	.byte	0x04, 0x37
        /*0002*/ 	.short	(.L_7 - .L_6)
.L_6:
        /*0004*/ 	.word	0x00000082


	//----- nvinfo : EIATTR_KPARAM_INFO
	.align		4
.L_7:
        /*0008*/ 	.byte	0x04, 0x17
        /*000a*/ 	.short	(.L_9 - .L_8)
.L_8:
        /*000c*/ 	.word	0x00000000
        /*0010*/ 	.short	0x0003
        /*0012*/ 	.short	0x0018
        /*0014*/ 	.byte	0x00, 0xf0, 0x11, 0x00


	//----- nvinfo : EIATTR_KPARAM_INFO
	.align		4
.L_9:
        /*0018*/ 	.byte	0x04, 0x17
        /*001a*/ 	.short	(.L_11 - .L_10)
.L_10:
        /*001c*/ 	.word	0x00000000
        /*0020*/ 	.short	0x0002
        /*0022*/ 	.short	0x0010
        /*0024*/ 	.byte	0x00, 0xf5, 0x21, 0x00


	//----- nvinfo : EIATTR_KPARAM_INFO
	.align		4
.L_11:
        /*0028*/ 	.byte	0x04, 0x17
        /*002a*/ 	.short	(.L_13 - .L_12)
.L_12:
        /*002c*/ 	.word	0x00000000
        /*0030*/ 	.short	0x0001
        /*0032*/ 	.short	0x0008
        /*0034*/ 	.byte	0x00, 0xf5, 0x21, 0x00


	//----- nvinfo : EIATTR_KPARAM_INFO
	.align		4
.L_13:
        /*0038*/ 	.byte	0x04, 0x17
        /*003a*/ 	.short	(.L_15 - .L_14)
.L_14:
        /*003c*/ 	.word	0x00000000
        /*0040*/ 	.short	0x0000
        /*0042*/ 	.short	0x0000
        /*0044*/ 	.byte	0x00, 0xf5, 0x21, 0x00


	//----- nvinfo : EIATTR_SPARSE_MMA_MASK
	.align		4
.L_15:
        /*0048*/ 	.byte	0x03, 0x50
        /*004a*/ 	.short	0x0000


	//----- nvinfo : EIATTR_MAXREG_COUNT
	.align		4
        /*004c*/ 	.byte	0x03, 0x1b
        /*004e*/ 	.short	0x00ff


	//----- nvinfo : EIATTR_MERCURY_ISA_VERSION
	.align		4
        /*0050*/ 	.byte	0x03, 0x5f
        /*0052*/ 	.short	0x0101


	//----- nvinfo : EIATTR_VRC_CTA_INIT_COUNT
	.align		4
        /*0054*/ 	.byte	0x02, 0x4a
	.zero		1
	.zero		1


	//----- nvinfo : EIATTR_EXIT_INSTR_OFFSETS
	.align		4
        /*0058*/ 	.byte	0x04, 0x1c
        /*005a*/ 	.short	(.L_17 - .L_16)


	//   ....[0]....
.L_16:
        /*005c*/ 	.word	0x000000c0


	//   ....[1]....
        /*0060*/ 	.word	0x00000190


	//----- nvinfo : EIATTR_CBANK_PARAM_SIZE
	.align		4
.L_17:
        /*0064*/ 	.byte	0x03, 0x19
        /*0066*/ 	.short	0x001c


	//----- nvinfo : EIATTR_PARAM_CBANK
	.align		4
        /*0068*/ 	.byte	0x04, 0x0a
        /*006a*/ 	.short	(.L_19 - .L_18)
	.align		4
.L_18:
        /*006c*/ 	.word	index@(.nv.constant0._Z3addPKfS0_Pfi)
        /*0070*/ 	.short	0x0380
        /*0072*/ 	.short	0x001c


	//----- nvinfo : EIATTR_SW_WAR
	.align		4
.L_19:
        /*0074*/ 	.byte	0x04, 0x36
        /*0076*/ 	.short	(.L_21 - .L_20)
.L_20:
        /*0078*/ 	.word	0x00000008
.L_21:


//--------------------- .nv.callgraph             --------------------------
	.section	.nv.callgraph,"",@"SHT_CUDA_CALLGRAPH"
	.align	4
	.sectionentsize	8
	.align		4
        /*0000*/ 	.word	0x00000000
	.align		4
        /*0004*/ 	.word	0xffffffff
	.align		4
        /*0008*/ 	.word	0x00000000
	.align		4
        /*000c*/ 	.word	0xfffffffe
	.align		4
        /*0010*/ 	.word	0x00000000
	.align		4
        /*0014*/ 	.word	0xfffffffd
	.align		4
        /*0018*/ 	.word	0x00000000
	.align		4
        /*001c*/ 	.word	0xfffffffc


//--------------------- .text._Z3addPKfS0_Pfi     --------------------------
	.section	.text._Z3addPKfS0_Pfi,"ax",@progbits
	.align	128
        .global         _Z3addPKfS0_Pfi
        .type           _Z3addPKfS0_Pfi,@function
        .size           _Z3addPKfS0_Pfi,(.L_x_1 - _Z3addPKfS0_Pfi)
        .other          _Z3addPKfS0_Pfi,@"STO_CUDA_ENTRY STV_DEFAULT"
_Z3addPKfS0_Pfi:
.text._Z3addPKfS0_Pfi:
[----:B------:R-:W-:Y:S01]  /*0000*/  LDC R1, c[0x0][0x37c] ;  /* 0x0000df00ff017b82 */ /* 0x000fe20000000800 */
[----:B------:R-:W0:Y:S07]  /*0010*/  S2R R0, SR_TID.Y ;  /* 0x0000000000007919 */ /* 0x000e2e0000002200 */
[----:B------:R-:W0:Y:S01]  /*0020*/  LDC R3, c[0x0][0x364] ;  /* 0x0000d900ff037b82 */ /* 0x000e220000000800 */
[----:B------:R-:W1:Y:S01]  /*0030*/  LDCU UR6, c[0x0][0x398] ;  /* 0x00007300ff0677ac */ /* 0x000e620008000800 */
[----:B------:R-:W2:Y:S06]  /*0040*/  S2R R7, SR_TID.X ;  /* 0x0000000000077919 */ /* 0x000eac0000002100 */
[----:B------:R-:W0:Y:S08]  /*0050*/  S2UR UR4, SR_CTAID.Y ;  /* 0x00000000000479c3 */ /* 0x000e300000002600 */
[----:B------:R-:W2:Y:S08]  /*0060*/  S2UR UR5, SR_CTAID.X ;  /* 0x00000000000579c3 */ /* 0x000eb00000002500 */
[----:B------:R-:W2:Y:S01]  /*0070*/  LDC R2, c[0x0][0x360] ;  /* 0x0000d800ff027b82 */ /* 0x000ea20000000800 */
[----:B0-----:R-:W-:-:S02]  /*0080*/  IMAD R0, R3, UR4, R0 ;  /* 0x0000000403007c24 */ /* 0x001fc4000f8e0200 */
[----:B--2---:R-:W-:-:S05]  /*0090*/  IMAD R7, R2, UR5, R7 ;  /* 0x0000000502077c24 */ /* 0x004fca000f8e0207 */
[----:B------:R-:W-:-:S04]  /*00a0*/  VIMNMX R2, PT, PT, R0, R7, !PT ;  /* 0x0000000700027248 */ /* 0x000fc80007fe0100 */
[----:B-1----:R-:W-:-:S13]  /*00b0*/  ISETP.GE.AND P0, PT, R2, UR6, PT ;  /* 0x0000000602007c0c */ /* 0x002fda000bf06270 */
[----:B------:R-:W-:Y:S05]  /*00c0*/  @P0 EXIT ;  /* 0x000000000000094d */ /* 0x000fea0003800000 */
[----:B------:R-:W0:Y:S01]  /*00d0*/  LDC.64 R2, c[0x0][0x380] ;  /* 0x0000e000ff027b82 */ /* 0x000e220000000a00 */
[----:B------:R-:W1:Y:S01]  /*00e0*/  LDCU.64 UR4, c[0x0][0x358] ;  /* 0x00006b00ff0477ac */ /* 0x000e620008000a00 */
[----:B------:R-:W-:-:S06]  /*00f0*/  IMAD R9, R0, UR6, R7 ;  /* 0x0000000600097c24 */ /* 0x000fcc000f8e0207 */
[----:B------:R-:W2:Y:S08]  /*0100*/  LDC.64 R4, c[0x0][0x388] ;  /* 0x0000e200ff047b82 */ /* 0x000eb00000000a00 */
[----:B------:R-:W3:Y:S01]  /*0110*/  LDC.64 R6, c[0x0][0x390] ;  /* 0x0000e400ff067b82 */ /* 0x000ee20000000a00 */
[----:B0-----:R-:W-:-:S06]  /*0120*/  IMAD.WIDE R2, R9, 0x4, R2 ;  /* 0x0000000409027825 */ /* 0x001fcc00078e0202 */
[----:B-1----:R-:W4:Y:S01]  /*0130*/  LDG.E R2, desc[UR4][R2.64] ;  /* 0x0000000402027981 */ /* 0x002f22000c1e1900 */
[----:B--2---:R-:W-:-:S06]  /*0140*/  IMAD.WIDE R4, R9, 0x4, R4 ;  /* 0x0000000409047825 */ /* 0x004fcc00078e0204 */
[----:B------:R-:W4:Y:S01]  /*0150*/  LDG.E R5, desc[UR4][R4.64] ;  /* 0x0000000404057981 */ /* 0x000f22000c1e1900 */
[----:B---3--:R-:W-:-:S04]  /*0160*/  IMAD.WIDE R6, R9, 0x4, R6 ;  /* 0x0000000409067825 */ /* 0x008fc800078e0206 */
[----:B----4-:R-:W-:-:S05]  /*0170*/  FADD R9, R2, R5 ;  /* 0x0000000502097221 */ /* 0x010fca0000000000 */
[----:B------:R-:W-:Y:S01]  /*0180*/  STG.E desc[UR4][R6.64], R9 ;  /* 0x0000000906007986 */ /* 0x000fe2000c101904 */
[----:B------:R-:W-:Y:S05]  /*0190*/  EXIT ;  /* 0x000000000000794d */ /* 0x000fea0003800000 */
.L_x_0:
[----:B------:R-:W-:-:S00]  /*01a0*/  BRA `(.L_x_0) ;  /* 0xfffffffc00fc7947 */ /* 0x000fc0000383ffff */
[----:B------:R-:W-:-:S00]  /*01b0*/  NOP ;  /* 0x0000000000007918 */ /* 0x000fc00000000000 */
        /* <DEDUP_REMOVED lines=12> */
.L_x_1:


//--------------------- .nv.shared.reserved.0     --------------------------
	.section	.nv.shared.reserved.0,"aw",@nobits
	.weak		__nv_reservedSMEM_offset_0_alias
	.size		__nv_reservedSMEM_offset_0_alias, 0, 64
	.other		__nv_reservedSMEM_offset_0_alias,@"STO_CUDA_RESERVED_SHARED STV_DEFAULT"
__nv_reservedSMEM_offset_0_alias:
	.zero		0
	.zero		64


//--------------------- .nv.constant0._Z3addPKfS0_Pfi --------------------------
	.section	.nv.constant0._Z3addPKfS0_Pfi,"a",@progbits
	.sectionflags	@""
	.align	4
.nv.constant0._Z3addPKfS0_Pfi:
	.zero		924


//--------------------- SYMBOLS --------------------------

	.type		.nv.reservedSmem.offset0,@object
	.size		.nv.reservedSmem.offset0,0x4
